//
// Generated by NVIDIA NVVM Compiler
//
// Compiler Build ID: CL-36424714
// Cuda compilation tools, release 13.0, V13.0.88
// Based on NVVM 20.0.0
//

.version 9.0
.target sm_100
.address_size 64

	// .globl	_Z14sub_mul_kernelPdS_S_S_S_i

.visible .entry _Z14sub_mul_kernelPdS_S_S_S_i(
	.param .u64 .ptr .align 1 _Z14sub_mul_kernelPdS_S_S_S_i_param_0,
	.param .u64 .ptr .align 1 _Z14sub_mul_kernelPdS_S_S_S_i_param_1,
	.param .u64 .ptr .align 1 _Z14sub_mul_kernelPdS_S_S_S_i_param_2,
	.param .u64 .ptr .align 1 _Z14sub_mul_kernelPdS_S_S_S_i_param_3,
	.param .u64 .ptr .align 1 _Z14sub_mul_kernelPdS_S_S_S_i_param_4,
	.param .u32 _Z14sub_mul_kernelPdS_S_S_S_i_param_5
)
{
	.reg .pred 	%p<2>;
	.reg .b32 	%r<13>;
	.reg .b64 	%rd<31>;
	.reg .b64 	%fd<82>;

	ld.param.u64 	%rd6, [_Z14sub_mul_kernelPdS_S_S_S_i_param_0];
	ld.param.u64 	%rd7, [_Z14sub_mul_kernelPdS_S_S_S_i_param_1];
	ld.param.u64 	%rd8, [_Z14sub_mul_kernelPdS_S_S_S_i_param_2];
	ld.param.u64 	%rd9, [_Z14sub_mul_kernelPdS_S_S_S_i_param_3];
	cvta.to.global.u64 	%rd1, %rd6;
	cvta.to.global.u64 	%rd2, %rd9;
	cvta.to.global.u64 	%rd3, %rd8;
	cvta.to.global.u64 	%rd4, %rd7;
	mov.u32 	%r3, %ctaid.x;
	mov.u32 	%r4, %ntid.x;
	mov.u32 	%r5, %tid.x;
	mad.lo.s32 	%r1, %r3, %r4, %r5;
	setp.eq.s32 	%p1, %r1, 0;
	@%p1 bra 	$L__BB0_2;
	ld.param.u32 	%r11, [_Z14sub_mul_kernelPdS_S_S_S_i_param_5];
	ld.param.u64 	%rd30, [_Z14sub_mul_kernelPdS_S_S_S_i_param_4];
	cvta.to.global.u64 	%rd10, %rd30;
	shl.b32 	%r6, %r1, 1;
	shr.s32 	%r7, %r11, 2;
	sub.s32 	%r8, %r11, %r6;
	sub.s32 	%r9, %r7, %r1;
	mul.wide.s32 	%rd11, %r9, 8;
	add.s64 	%rd12, %rd10, %rd11;
	ld.global.f64 	%fd1, [%rd12];
	mov.f64 	%fd2, 0d3FE0000000000000;
	sub.f64 	%fd3, %fd2, %fd1;
	mul.wide.s32 	%rd13, %r1, 8;
	add.s64 	%rd14, %rd10, %rd13;
	ld.global.f64 	%fd4, [%rd14];
	mul.wide.s32 	%rd15, %r6, 8;
	add.s64 	%rd16, %rd4, %rd15;
	ld.global.f64 	%fd5, [%rd16];
	ld.global.f64 	%fd6, [%rd16+8];
	mul.wide.s32 	%rd17, %r8, 8;
	add.s64 	%rd18, %rd4, %rd17;
	ld.global.f64 	%fd7, [%rd18];
	ld.global.f64 	%fd8, [%rd18+8];
	sub.f64 	%fd9, %fd5, %fd7;
	add.f64 	%fd10, %fd6, %fd8;
	mul.f64 	%fd11, %fd3, %fd9;
	mul.f64 	%fd12, %fd4, %fd10;
	sub.f64 	%fd13, %fd11, %fd12;
	mul.f64 	%fd14, %fd3, %fd10;
	fma.rn.f64 	%fd15, %fd4, %fd9, %fd14;
	sub.f64 	%fd16, %fd5, %fd13;
	sub.f64 	%fd17, %fd6, %fd15;
	add.f64 	%fd18, %fd7, %fd13;
	sub.f64 	%fd19, %fd8, %fd15;
	add.s64 	%rd19, %rd3, %rd15;
	ld.global.f64 	%fd20, [%rd19];
	add.s64 	%rd20, %rd2, %rd15;
	ld.global.f64 	%fd21, [%rd20];
	sub.f64 	%fd22, %fd20, %fd21;
	ld.global.f64 	%fd23, [%rd19+8];
	ld.global.f64 	%fd24, [%rd20+8];
	sub.f64 	%fd25, %fd23, %fd24;
	add.s64 	%rd21, %rd3, %rd17;
	ld.global.f64 	%fd26, [%rd21];
	add.s64 	%rd22, %rd2, %rd17;
	ld.global.f64 	%fd27, [%rd22];
	sub.f64 	%fd28, %fd26, %fd27;
	ld.global.f64 	%fd29, [%rd21+8];
	ld.global.f64 	%fd30, [%rd22+8];
	sub.f64 	%fd31, %fd29, %fd30;
	mul.f64 	%fd32, %fd16, %fd25;
	fma.rn.f64 	%fd33, %fd22, %fd17, %fd32;
	mul.f64 	%fd34, %fd22, %fd16;
	mul.f64 	%fd35, %fd17, %fd25;
	sub.f64 	%fd36, %fd34, %fd35;
	mul.f64 	%fd37, %fd18, %fd31;
	fma.rn.f64 	%fd38, %fd19, %fd28, %fd37;
	mul.f64 	%fd39, %fd18, %fd28;
	mul.f64 	%fd40, %fd19, %fd31;
	sub.f64 	%fd41, %fd39, %fd40;
	sub.f64 	%fd42, %fd36, %fd41;
	add.f64 	%fd43, %fd33, %fd38;
	mul.f64 	%fd44, %fd4, %fd43;
	fma.rn.f64 	%fd45, %fd3, %fd42, %fd44;
	mul.f64 	%fd46, %fd3, %fd43;
	mul.f64 	%fd47, %fd4, %fd42;
	sub.f64 	%fd48, %fd46, %fd47;
	sub.f64 	%fd49, %fd36, %fd45;
	add.s64 	%rd23, %rd1, %rd15;
	st.global.f64 	[%rd23], %fd49;
	sub.f64 	%fd50, %fd48, %fd33;
	st.global.f64 	[%rd23+8], %fd50;
	add.f64 	%fd51, %fd41, %fd45;
	add.s64 	%rd24, %rd1, %rd17;
	st.global.f64 	[%rd24], %fd51;
	sub.f64 	%fd52, %fd48, %fd38;
	st.global.f64 	[%rd24+8], %fd52;
	bra.uni 	$L__BB0_3;
$L__BB0_2:
	ld.param.u32 	%r12, [_Z14sub_mul_kernelPdS_S_S_S_i_param_5];
	shr.s32 	%r10, %r12, 1;
	ld.global.f64 	%fd53, [%rd4];
	ld.global.f64 	%fd54, [%rd4+8];
	ld.global.f64 	%fd55, [%rd3];
	ld.global.f64 	%fd56, [%rd2];
	sub.f64 	%fd57, %fd55, %fd56;
	ld.global.f64 	%fd58, [%rd3+8];
	ld.global.f64 	%fd59, [%rd2+8];
	sub.f64 	%fd60, %fd58, %fd59;
	mul.f64 	%fd61, %fd54, %fd60;
	fma.rn.f64 	%fd62, %fd53, %fd57, %fd61;
	st.global.f64 	[%rd1], %fd62;
	neg.f64 	%fd63, %fd53;
	mul.f64 	%fd64, %fd60, %fd63;
	mul.f64 	%fd65, %fd54, %fd57;
	sub.f64 	%fd66, %fd64, %fd65;
	st.global.f64 	[%rd1+8], %fd66;
	mul.wide.s32 	%rd25, %r10, 8;
	add.s64 	%rd26, %rd4, %rd25;
	ld.global.f64 	%fd67, [%rd26];
	ld.global.f64 	%fd68, [%rd26+8];
	add.s64 	%rd27, %rd3, %rd25;
	ld.global.f64 	%fd69, [%rd27];
	add.s64 	%rd28, %rd2, %rd25;
	ld.global.f64 	%fd70, [%rd28];
	sub.f64 	%fd71, %fd69, %fd70;
	ld.global.f64 	%fd72, [%rd27+8];
	ld.global.f64 	%fd73, [%rd28+8];
	sub.f64 	%fd74, %fd72, %fd73;
	neg.f64 	%fd75, %fd67;
	mul.f64 	%fd76, %fd74, %fd75;
	mul.f64 	%fd77, %fd68, %fd71;
	sub.f64 	%fd78, %fd76, %fd77;
	add.s64 	%rd29, %rd1, %rd25;
	st.global.f64 	[%rd29+8], %fd78;
	mul.f64 	%fd79, %fd67, %fd71;
	mul.f64 	%fd80, %fd68, %fd74;
	sub.f64 	%fd81, %fd79, %fd80;
	st.global.f64 	[%rd29], %fd81;
$L__BB0_3:
	ret;

}


// ===== COMPILED SASS (sm_100) =====

	.target	sm_100

	.elftype	@"ET_EXEC"


//--------------------- .note.nv.tkinfo           --------------------------
	.section	.note.nv.tkinfo,"",@"SHT_NOTE"
	.sectionflags	@"SHF_NOTE_NV_TKINFO"
	.tkinfo
        /*0018*/ 	.word	0x00000002
        /*0030*/ 	.string	""
        /*0030*/ 	.string	"ptxas"
        /*0030*/ 	.string	"Cuda compilation tools, release 13.0, V13.0.88"
        /*0030*/ 	.string	"Build cuda_13.0.r13.0/compiler.36424714_0"
        /*0030*/ 	.string	"-arch sm_100 -m 64 "



//--------------------- .note.nv.cuinfo           --------------------------
	.section	.note.nv.cuinfo,"",@"SHT_NOTE"
	.sectionflags	@"SHF_NOTE_NV_CUINFO"
        /*0018*/ 	.short	0x0002
        /*001a*/ 	.short	0x0064
        /*001c*/ 	.short	0x0082
	.zero		2


//--------------------- .nv.info                  --------------------------
	.section	.nv.info,"",@"SHT_CUDA_INFO"
	.align	4


	//----- nvinfo : EIATTR_REGCOUNT
	.align		4
        /*0000*/ 	.byte	0x04, 0x2f
        /*0002*/ 	.short	(.L_1 - .L_0)
	.align		4
.L_0:
        /*0004*/ 	.word	index@(_Z14sub_mul_kernelPdS_S_S_S_i)
        /*0008*/ 	.word	0x00000020


	//----- nvinfo : EIATTR_FRAME_SIZE
	.align		4
.L_1:
        /*000c*/ 	.byte	0x04, 0x11
        /*000e*/ 	.short	(.L_3 - .L_2)
	.align		4
.L_2:
        /*0010*/ 	.word	index@(_Z14sub_mul_kernelPdS_S_S_S_i)
        /*0014*/ 	.word	0x00000000


	//----- nvinfo : EIATTR_MIN_STACK_SIZE
	.align		4
.L_3:
        /*0018*/ 	.byte	0x04, 0x12
        /*001a*/ 	.short	(.L_5 - .L_4)
	.align		4
.L_4:
        /*001c*/ 	.word	index@(_Z14sub_mul_kernelPdS_S_S_S_i)
        /*0020*/ 	.word	0x00000000
.L_5:


//--------------------- .nv.compat                --------------------------
	.section	.nv.compat,"",@"SHT_CUDA_COMPAT_INFO"
	.align	4
        /*0000*/ 	.byte	0x02, 0x09, 0x00, 0x00, 0x02, 0x02, 0x01, 0x00, 0x02, 0x05, 0x05, 0x00, 0x03, 0x07, 0x01, 0x01
        /*0010*/ 	.byte	0x02, 0x03, 0x00, 0x00, 0x02, 0x06, 0x01, 0x00, 0x04, 0x0b, 0x08, 0x00, 0x01, 0x00, 0x00, 0x00
        /*0020*/ 	.byte	0x00, 0x00, 0x00, 0x00


//--------------------- .nv.info._Z14sub_mul_kernelPdS_S_S_S_i --------------------------
	.section	.nv.info._Z14sub_mul_kernelPdS_S_S_S_i,"",@"SHT_CUDA_INFO"
	.sectionflags	@""
	.align	4


	//----- nvinfo : EIATTR_CUDA_API_VERSION
	.align		4
        /*0000*/ 	.byte	0x04, 0x37
        /*0002*/ 	.short	(.L_7 - .L_6)
.L_6:
        /*0004*/ 	.word	0x00000082


	//----- nvinfo : EIATTR_KPARAM_INFO
	.align		4
.L_7:
        /*0008*/ 	.byte	0x04, 0x17
        /*000a*/ 	.short	(.L_9 - .L_8)
.L_8:
        /*000c*/ 	.word	0x00000000
        /*0010*/ 	.short	0x0005
        /*0012*/ 	.short	0x0028
        /*0014*/ 	.byte	0x00, 0xf0, 0x11, 0x00


	//----- nvinfo : EIATTR_KPARAM_INFO
	.align		4
.L_9:
        /*0018*/ 	.byte	0x04, 0x17
        /*001a*/ 	.short	(.L_11 - .L_10)
.L_10:
        /*001c*/ 	.word	0x00000000
        /*0020*/ 	.short	0x0004
        /*0022*/ 	.short	0x0020
        /*0024*/ 	.byte	0x00, 0xf5, 0x21, 0x00


	//----- nvinfo : EIATTR_KPARAM_INFO
	.align		4
.L_11:
        /*0028*/ 	.byte	0x04, 0x17
        /*002a*/ 	.short	(.L_13 - .L_12)
.L_12:
        /*002c*/ 	.word	0x00000000
        /*0030*/ 	.short	0x0003
        /*0032*/ 	.short	0x0018
        /*0034*/ 	.byte	0x00, 0xf5, 0x21, 0x00


	//----- nvinfo : EIATTR_KPARAM_INFO
	.align		4
.L_13:
        /*0038*/ 	.byte	0x04, 0x17
        /*003a*/ 	.short	(.L_15 - .L_14)
.L_14:
        /*003c*/ 	.word	0x00000000
        /*0040*/ 	.short	0x0002
        /*0042*/ 	.short	0x0010
        /*0044*/ 	.byte	0x00, 0xf5, 0x21, 0x00


	//----- nvinfo : EIATTR_KPARAM_INFO
	.align		4
.L_15:
        /*0048*/ 	.byte	0x04, 0x17
        /*004a*/ 	.short	(.L_17 - .L_16)
.L_16:
        /*004c*/ 	.word	0x00000000
        /*0050*/ 	.short	0x0001
        /*0052*/ 	.short	0x0008
        /*0054*/ 	.byte	0x00, 0xf5, 0x21, 0x00


	//----- nvinfo : EIATTR_KPARAM_INFO
	.align		4
.L_17:
        /*0058*/ 	.byte	0x04, 0x17
        /*005a*/ 	.short	(.L_19 - .L_18)
.L_18:
        /*005c*/ 	.word	0x00000000
        /*0060*/ 	.short	0x0000
        /*0062*/ 	.short	0x0000
        /*0064*/ 	.byte	0x00, 0xf5, 0x21, 0x00


	//----- nvinfo : EIATTR_SPARSE_MMA_MASK
	.align		4
.L_19:
        /*0068*/ 	.byte	0x03, 0x50
        /*006a*/ 	.short	0x0000


	//----- nvinfo : EIATTR_MAXREG_COUNT
	.align		4
        /*006c*/ 	.byte	0x03, 0x1b
        /*006e*/ 	.short	0x00ff


	//----- nvinfo : EIATTR_MERCURY_ISA_VERSION
	.align		4
        /*0070*/ 	.byte	0x03, 0x5f
        /*0072*/ 	.short	0x0101


	//----- nvinfo : EIATTR_VRC_CTA_INIT_COUNT
	.align		4
        /*0074*/ 	.byte	0x02, 0x4a
	.zero		1
	.zero		1


	//----- nvinfo : EIATTR_EXIT_INSTR_OFFSETS
	.align		4
        /*0078*/ 	.byte	0x04, 0x1c
        /*007a*/ 	.short	(.L_21 - .L_20)


	//   ....[0]....
.L_20:
        /*007c*/ 	.word	0x000004e0


	//   ....[1]....
        /*0080*/ 	.word	0x00000790


	//----- nvinfo : EIATTR_CRS_STACK_SIZE
	.align		4
.L_21:
        /*0084*/ 	.byte	0x04, 0x1e
        /*0086*/ 	.short	(.L_23 - .L_22)
.L_22:
        /*0088*/ 	.word	0x00000000


	//----- nvinfo : EIATTR_CBANK_PARAM_SIZE
	.align		4
.L_23:
        /*008c*/ 	.byte	0x03, 0x19
        /*008e*/ 	.short	0x002c


	//----- nvinfo : EIATTR_PARAM_CBANK
	.align		4
        /*0090*/ 	.byte	0x04, 0x0a
        /*0092*/ 	.short	(.L_25 - .L_24)
	.align		4
.L_24:
        /*0094*/ 	.word	index@(.nv.constant0._Z14sub_mul_kernelPdS_S_S_S_i)
        /*0098*/ 	.short	0x0380
        /*009a*/ 	.short	0x002c


	//----- nvinfo : EIATTR_SW_WAR
	.align		4
.L_25:
        /*009c*/ 	.byte	0x04, 0x36
        /*009e*/ 	.short	(.L_27 - .L_26)
.L_26:
        /*00a0*/ 	.word	0x00000008
.L_27:


//--------------------- .nv.callgraph             --------------------------
	.section	.nv.callgraph,"",@"SHT_CUDA_CALLGRAPH"
	.align	4
	.sectionentsize	8
	.align		4
        /*0000*/ 	.word	0x00000000
	.align		4
        /*0004*/ 	.word	0xffffffff
	.align		4
        /*0008*/ 	.word	0x00000000
	.align		4
        /*000c*/ 	.word	0xfffffffe
	.align		4
        /*0010*/ 	.word	0x00000000
	.align		4
        /*0014*/ 	.word	0xfffffffd
	.align		4
        /*0018*/ 	.word	0x00000000
	.align		4
        /*001c*/ 	.word	0xfffffffc


//--------------------- .text._Z14sub_mul_kernelPdS_S_S_S_i --------------------------
	.section	.text._Z14sub_mul_kernelPdS_S_S_S_i,"ax",@progbits
	.align	128
        .global         _Z14sub_mul_kernelPdS_S_S_S_i
        .type           _Z14sub_mul_kernelPdS_S_S_S_i,@function
        .size           _Z14sub_mul_kernelPdS_S_S_S_i,(.L_x_2 - _Z14sub_mul_kernelPdS_S_S_S_i)
        .other          _Z14sub_mul_kernelPdS_S_S_S_i,@"STO_CUDA_ENTRY STV_DEFAULT"
_Z14sub_mul_kernelPdS_S_S_S_i:
.text._Z14sub_mul_kernelPdS_S_S_S_i:
[----:B------:R-:W-:Y:S01]  /*0000*/  LDC R1, c[0x0][0x37c] ;  /* 0x0000df00ff017b82 */ /* 0x000fe20000000800 */
[----:B------:R-:W0:Y:S07]  /*0010*/  S2R R0, SR_TID.X ;  /* 0x0000000000007919 */ /* 0x000e2e0000002100 */
[----:B------:R-:W0:Y:S08]  /*0020*/  S2UR UR4, SR_CTAID.X ;  /* 0x00000000000479c3 */ /* 0x000e300000002500 */
[----:B------:R-:W0:Y:S02]  /*0030*/  LDC R17, c[0x0][0x360] ;  /* 0x0000d800ff117b82 */ /* 0x000e240000000800 */
[----:B0-----:R-:W-:Y:S01]  /*0040*/  IMAD R17, R17, UR4, R0 ;  /* 0x0000000411117c24 */ /* 0x001fe2000f8e0200 */
[----:B------:R-:W0:Y:S04]  /*0050*/  LDCU.64 UR4, c[0x0][0x358] ;  /* 0x00006b00ff0477ac */ /* 0x000e280008000a00 */
[----:B------:R-:W-:-:S13]  /*0060*/  ISETP.NE.AND P0, PT, R17, RZ, PT ;  /* 0x000000ff1100720c */ /* 0x000fda0003f05270 */
[----:B------:R-:W-:Y:S05]  /*0070*/  @!P0 BRA `(.L_x_0) ;  /* 0x00000004001c8947 */ /* 0x000fea0003800000 */
[----:B------:R-:W1:Y:S01]  /*0080*/  LDC.64 R18, c[0x0][0x390] ;  /* 0x0000e400ff127b82 */ /* 0x000e620000000a00 */
[----:B------:R-:W-:-:S07]  /*0090*/  SHF.L.U32 R0, R17, 0x1, RZ ;  /* 0x0000000111007819 */ /* 0x000fce00000006ff */
[----:B------:R-:W2:Y:S08]  /*00a0*/  LDC.64 R26, c[0x0][0x398] ;  /* 0x0000e600ff1a7b82 */ /* 0x000eb00000000a00 */
[----:B------:R-:W3:Y:S01]  /*00b0*/  LDC R23, c[0x0][0x3a8] ;  /* 0x0000ea00ff177b82 */ /* 0x000ee20000000800 */
[----:B-1----:R-:W-:-:S07]  /*00c0*/  IMAD.WIDE R6, R0, 0x8, R18 ;  /* 0x0000000800067825 */ /* 0x002fce00078e0212 */
[----:B------:R-:W1:Y:S01]  /*00d0*/  LDC.64 R12, c[0x0][0x388] ;  /* 0x0000e200ff0c7b82 */ /* 0x000e620000000a00 */
[----:B0-----:R-:W4:Y:S01]  /*00e0*/  LDG.E.64 R2, desc[UR4][R6.64] ;  /* 0x0000000406027981 */ /* 0x001f22000c1e1b00 */
[----:B--2---:R-:W-:-:S03]  /*00f0*/  IMAD.WIDE R8, R0, 0x8, R26 ;  /* 0x0000000800087825 */ /* 0x004fc600078e021a */
[----:B------:R-:W2:Y:S03]  /*0100*/  LDG.E.64 R10, desc[UR4][R6.64+0x8] ;  /* 0x00000804060a7981 */ /* 0x000ea6000c1e1b00 */
[----:B------:R-:W0:Y:S01]  /*0110*/  LDC.64 R20, c[0x0][0x3a0] ;  /* 0x0000e800ff147b82 */ /* 0x000e220000000a00 */
[----:B------:R-:W4:Y:S04]  /*0120*/  LDG.E.64 R4, desc[UR4][R8.64] ;  /* 0x0000000408047981 */ /* 0x000f28000c1e1b00 */
[----:B------:R-:W2:Y:S01]  /*0130*/  LDG.E.64 R14, desc[UR4][R8.64+0x8] ;  /* 0x00000804080e7981 */ /* 0x000ea2000c1e1b00 */
[----:B---3--:R-:W-:Y:S02]  /*0140*/  IADD3 R28, PT, PT, -R0, R23, RZ ;  /* 0x00000017001c7210 */ /* 0x008fe40007ffe1ff */
[----:B------:R-:W-:-:S03]  /*0150*/  LEA.HI.SX32 R23, R23, -R17, 0x1e ;  /* 0x8000001117177211 */ /* 0x000fc600078ff2ff */
[----:B------:R-:W-:-:S04]  /*0160*/  IMAD.WIDE R18, R28, 0x8, R18 ;  /* 0x000000081c127825 */ /* 0x000fc800078e0212 */
[----:B------:R-:W-:-:S05]  /*0170*/  IMAD.WIDE R26, R28, 0x8, R26 ;  /* 0x000000081c1a7825 */ /* 0x000fca00078e021a */
[----:B------:R-:W3:Y:S01]  /*0180*/  LDG.E.64 R24, desc[UR4][R26.64] ;  /* 0x000000041a187981 */ /* 0x000ee2000c1e1b00 */
[----:B----4-:R-:W-:Y:S02]  /*0190*/  DADD R2, R2, -R4 ;  /* 0x0000000002027229 */ /* 0x010fe40000000804 */
[----:B--2---:R-:W-:Y:S01]  /*01a0*/  DADD R4, R10, -R14 ;  /* 0x000000000a047229 */ /* 0x004fe2000000080e */
[----:B-1----:R-:W-:-:S04]  /*01b0*/  IMAD.WIDE R10, R0, 0x8, R12 ;  /* 0x00000008000a7825 */ /* 0x002fc800078e020c */
[----:B------:R-:W-:Y:S01]  /*01c0*/  IMAD.WIDE R12, R28, 0x8, R12 ;  /* 0x000000081c0c7825 */ /* 0x000fe200078e020c */
[----:B------:R-:W2:Y:S03]  /*01d0*/  LDG.E.64 R6, desc[UR4][R10.64+0x8] ;  /* 0x000008040a067981 */ /* 0x000ea6000c1e1b00 */
[--C-:B0-----:R-:W-:Y:S01]  /*01e0*/  IMAD.WIDE R14, R17, 0x8, R20.reuse ;  /* 0x00000008110e7825 */ /* 0x101fe200078e0214 */
[----:B------:R-:W2:Y:S04]  /*01f0*/  LDG.E.64 R8, desc[UR4][R12.64+0x8] ;  /* 0x000008040c087981 */ /* 0x000ea8000c1e1b00 */
[----:B------:R-:W3:Y:S01]  /*0200*/  LDG.E.64 R16, desc[UR4][R18.64] ;  /* 0x0000000412107981 */ /* 0x000ee2000c1e1b00 */
[----:B------:R-:W-:-:S03]  /*0210*/  IMAD.WIDE R20, R23, 0x8, R20 ;  /* 0x0000000817147825 */ /* 0x000fc600078e0214 */
[----:B------:R-:W4:Y:S04]  /*0220*/  LDG.E.64 R22, desc[UR4][R26.64+0x8] ;  /* 0x000008041a167981 */ /* 0x000f28000c1e1b00 */
[----:B------:R-:W5:Y:S04]  /*0230*/  LDG.E.64 R20, desc[UR4][R20.64] ;  /* 0x0000000414147981 */ /* 0x000f68000c1e1b00 */
[----:B------:R-:W4:Y:S04]  /*0240*/  LDG.E.64 R18, desc[UR4][R18.64+0x8] ;  /* 0x0000080412127981 */ /* 0x000f28000c1e1b00 */
[----:B------:R-:W4:Y:S04]  /*0250*/  LDG.E.64 R10, desc[UR4][R10.64] ;  /* 0x000000040a0a7981 */ /* 0x000f28000c1e1b00 */
[----:B------:R-:W4:Y:S04]  /*0260*/  LDG.E.64 R12, desc[UR4][R12.64] ;  /* 0x000000040c0c7981 */ /* 0x000f28000c1e1b00 */
[----:B------:R-:W4:Y:S01]  /*0270*/  LDG.E.64 R14, desc[UR4][R14.64] ;  /* 0x000000040e0e7981 */ /* 0x000f22000c1e1b00 */
[----:B---3--:R-:W-:-:S02]  /*0280*/  DADD R16, R16, -R24 ;  /* 0x0000000010107229 */ /* 0x008fc40000000818 */
[----:B--2---:R-:W-:Y:S02]  /*0290*/  DADD R24, R6, R8 ;  /* 0x0000000006187229 */ /* 0x004fe40000000008 */
[----:B-----5:R-:W-:Y:S02]  /*02a0*/  DADD R20, -R20, 0.5 ;  /* 0x3fe0000014147429 */ /* 0x020fe40000000100 */
[----:B----4-:R-:W-:Y:S02]  /*02b0*/  DADD R18, R18, -R22 ;  /* 0x0000000012127229 */ /* 0x010fe40000000816 */
[----:B------:R-:W-:Y:S02]  /*02c0*/  DADD R22, R10, -R12 ;  /* 0x000000000a167229 */ /* 0x000fe4000000080c */
[-C--:B------:R-:W-:Y:S02]  /*02d0*/  DMUL R26, R14, R24.reuse ;  /* 0x000000180e1a7228 */ /* 0x080fe40000000000 */
[----:B------:R-:W-:-:S06]  /*02e0*/  DMUL R24, R20, R24 ;  /* 0x0000001814187228 */ /* 0x000fcc0000000000 */
[-C--:B------:R-:W-:Y:S02]  /*02f0*/  DFMA R26, R20, R22.reuse, -R26 ;  /* 0x00000016141a722b */ /* 0x080fe4000000081a */
[----:B------:R-:W-:-:S06]  /*0300*/  DFMA R24, R14, R22, R24 ;  /* 0x000000160e18722b */ /* 0x000fcc0000000018 */
[----:B------:R-:W-:Y:S02]  /*0310*/  DADD R10, R10, -R26 ;  /* 0x000000000a0a7229 */ /* 0x000fe4000000081a */
[----:B------:R-:W-:Y:S02]  /*0320*/  DADD R6, R6, -R24 ;  /* 0x0000000006067229 */ /* 0x000fe40000000818 */
[----:B------:R-:W-:Y:S02]  /*0330*/  DADD R12, R12, R26 ;  /* 0x000000000c0c7229 */ /* 0x000fe4000000001a */
[----:B------:R-:W-:Y:S02]  /*0340*/  DADD R8, R8, -R24 ;  /* 0x0000000008087229 */ /* 0x000fe40000000818 */
[-C--:B------:R-:W-:Y:S02]  /*0350*/  DMUL R22, R10, R4.reuse ;  /* 0x000000040a167228 */ /* 0x080fe40000000000 */
[----:B------:R-:W-:-:S06]  /*0360*/  DMUL R4, R6, R4 ;  /* 0x0000000406047228 */ /* 0x000fcc0000000000 */
[----:B------:R-:W-:Y:S02]  /*0370*/  DFMA R6, R6, R2, R22 ;  /* 0x000000020606722b */ /* 0x000fe40000000016 */
[-C--:B------:R-:W-:Y:S02]  /*0380*/  DMUL R22, R12, R18.reuse ;  /* 0x000000120c167228 */ /* 0x080fe40000000000 */
[----:B------:R-:W-:Y:S02]  /*0390*/  DMUL R18, R8, R18 ;  /* 0x0000001208127228 */ /* 0x000fe40000000000 */
[----:B------:R-:W-:Y:S01]  /*03a0*/  DFMA R4, R10, R2, -R4 ;  /* 0x000000020a04722b */ /* 0x000fe20000000804 */
[----:B------:R-:W0:Y:S03]  /*03b0*/  LDC.64 R2, c[0x0][0x380] ;  /* 0x0000e000ff027b82 */ /* 0x000e260000000a00 */
[----:B------:R-:W-:-:S02]  /*03c0*/  DFMA R22, R8, R16, R22 ;  /* 0x000000100816722b */ /* 0x000fc40000000016 */
[----:B------:R-:W-:-:S06]  /*03d0*/  DFMA R18, R12, R16, -R18 ;  /* 0x000000100c12722b */ /* 0x000fcc0000000812 */
[----:B------:R-:W-:Y:S02]  /*03e0*/  DADD R10, R6, R22 ;  /* 0x00000000060a7229 */ /* 0x000fe40000000016 */
[----:B------:R-:W-:-:S06]  /*03f0*/  DADD R8, R4, -R18 ;  /* 0x0000000004087229 */ /* 0x000fcc0000000812 */
[C---:B------:R-:W-:Y:S02]  /*0400*/  DMUL R12, R14.reuse, R10 ;  /* 0x0000000a0e0c7228 */ /* 0x040fe40000000000 */
[----:B------:R-:W-:-:S06]  /*0410*/  DMUL R14, R14, R8 ;  /* 0x000000080e0e7228 */ /* 0x000fcc0000000000 */
[C---:B------:R-:W-:Y:S02]  /*0420*/  DFMA R12, R20.reuse, R8, R12 ;  /* 0x00000008140c722b */ /* 0x040fe4000000000c */
[----:B------:R-:W-:-:S06]  /*0430*/  DFMA R14, R20, R10, -R14 ;  /* 0x0000000a140e722b */ /* 0x000fcc000000080e */
[----:B------:R-:W-:Y:S02]  /*0440*/  DADD R4, R4, -R12 ;  /* 0x0000000004047229 */ /* 0x000fe4000000080c */
[----:B------:R-:W-:Y:S02]  /*0450*/  DADD R8, -R6, R14 ;  /* 0x0000000006087229 */ /* 0x000fe4000000010e */
[----:B------:R-:W-:Y:S01]  /*0460*/  DADD R12, R18, R12 ;  /* 0x00000000120c7229 */ /* 0x000fe2000000000c */
[----:B0-----:R-:W-:Y:S01]  /*0470*/  IMAD.WIDE R6, R0, 0x8, R2 ;  /* 0x0000000800067825 */ /* 0x001fe200078e0202 */
[----:B------:R-:W-:-:S03]  /*0480*/  DADD R14, -R22, R14 ;  /* 0x00000000160e7229 */ /* 0x000fc6000000010e */
[----:B------:R-:W-:Y:S01]  /*0490*/  IMAD.WIDE R2, R28, 0x8, R2 ;  /* 0x000000081c027825 */ /* 0x000fe200078e0202 */
[----:B------:R-:W-:Y:S04]  /*04a0*/  STG.E.64 desc[UR4][R6.64], R4 ;  /* 0x0000000406007986 */ /* 0x000fe8000c101b04 */
[----:B------:R-:W-:Y:S04]  /*04b0*/  STG.E.64 desc[UR4][R6.64+0x8], R8 ;  /* 0x0000080806007986 */ /* 0x000fe8000c101b04 */
[----:B------:R-:W-:Y:S04]  /*04c0*/  STG.E.64 desc[UR4][R2.64], R12 ;  /* 0x0000000c02007986 */ /* 0x000fe8000c101b04 */
[----:B------:R-:W-:Y:S01]  /*04d0*/  STG.E.64 desc[UR4][R2.64+0x8], R14 ;  /* 0x0000080e02007986 */ /* 0x000fe2000c101b04 */
[----:B------:R-:W-:Y:S05]  /*04e0*/  EXIT ;  /* 0x000000000000794d */ /* 0x000fea0003800000 */
.L_x_0:
[----:B------:R-:W0:Y:S08]  /*04f0*/  LDC.64 R18, c[0x0][0x390] ;  /* 0x0000e400ff127b82 */ /* 0x000e300000000a00 */
[----:B------:R-:W1:Y:S08]  /*0500*/  LDC.64 R20, c[0x0][0x398] ;  /* 0x0000e600ff147b82 */ /* 0x000e700000000a00 */
[----:B------:R-:W2:Y:S01]  /*0510*/  LDC.64 R16, c[0x0][0x388] ;  /* 0x0000e200ff107b82 */ /* 0x000ea20000000a00 */
[----:B0-----:R-:W3:Y:S07]  /*0520*/  LDG.E.64 R12, desc[UR4][R18.64+0x8] ;  /* 0x00000804120c7981 */ /* 0x001eee000c1e1b00 */
[----:B------:R-:W0:Y:S01]  /*0530*/  LDC R0, c[0x0][0x3a8] ;  /* 0x0000ea00ff007b82 */ /* 0x000e220000000800 */
[----:B------:R-:W4:Y:S04]  /*0540*/  LDG.E.64 R14, desc[UR4][R18.64] ;  /* 0x00000004120e7981 */ /* 0x000f28000c1e1b00 */
[----:B-1----:R-:W3:Y:S03]  /*0550*/  LDG.E.64 R8, desc[UR4][R20.64+0x8] ;  /* 0x0000080414087981 */ /* 0x002ee6000c1e1b00 */
[----:B------:R-:W1:Y:S01]  /*0560*/  LDC.64 R2, c[0x0][0x390] ;  /* 0x0000e400ff027b82 */ /* 0x000e620000000a00 */
[----:B------:R-:W4:Y:S04]  /*0570*/  LDG.E.64 R22, desc[UR4][R20.64] ;  /* 0x0000000414167981 */ /* 0x000f28000c1e1b00 */
[----:B--2---:R-:W2:Y:S03]  /*0580*/  LDG.E.64 R6, desc[UR4][R16.64+0x8] ;  /* 0x0000080410067981 */ /* 0x004ea6000c1e1b00 */
[----:B------:R-:W5:Y:S01]  /*0590*/  LDC.64 R10, c[0x0][0x380] ;  /* 0x0000e000ff0a7b82 */ /* 0x000f620000000a00 */
[----:B------:R-:W5:Y:S07]  /*05a0*/  LDG.E.64 R4, desc[UR4][R16.64] ;  /* 0x0000000410047981 */ /* 0x000f6e000c1e1b00 */
[----:B------:R-:W1:Y:S01]  /*05b0*/  LDC.64 R28, c[0x0][0x380] ;  /* 0x0000e000ff1c7b82 */ /* 0x000e620000000a00 */
[----:B---3--:R-:W-:-:S07]  /*05c0*/  DADD R12, R12, -R8 ;  /* 0x000000000c0c7229 */ /* 0x008fce0000000808 */
[----:B------:R-:W3:Y:S01]  /*05d0*/  LDC.64 R8, c[0x0][0x398] ;  /* 0x0000e600ff087b82 */ /* 0x000ee20000000a00 */
[----:B----4-:R-:W-:-:S07]  /*05e0*/  DADD R22, R14, -R22 ;  /* 0x000000000e167229 */ /* 0x010fce0000000816 */
[----:B------:R-:W4:Y:S01]  /*05f0*/  LDC.64 R14, c[0x0][0x388] ;  /* 0x0000e200ff0e7b82 */ /* 0x000f220000000a00 */
[C---:B--2---:R-:W-:Y:S02]  /*0600*/  DMUL R18, R6.reuse, R12 ;  /* 0x0000000c06127228 */ /* 0x044fe40000000000 */
[----:B------:R-:W-:Y:S01]  /*0610*/  DMUL R20, R6, R22 ;  /* 0x0000001606147228 */ /* 0x000fe20000000000 */
[----:B0-----:R-:W-:-:S05]  /*0620*/  SHF.R.S32.HI R7, RZ, 0x1, R0 ;  /* 0x00000001ff077819 */ /* 0x001fca0000011400 */
[C---:B-----5:R-:W-:Y:S02]  /*0630*/  DFMA R18, R4.reuse, R22, R18 ;  /* 0x000000160412722b */ /* 0x060fe40000000012 */
[----:B------:R-:W-:Y:S01]  /*0640*/  DFMA R20, -R4, R12, -R20 ;  /* 0x0000000c0414722b */ /* 0x000fe20000000914 */
[----:B-1----:R-:W-:-:S04]  /*0650*/  IMAD.WIDE R12, R7, 0x8, R2 ;  /* 0x00000008070c7825 */ /* 0x002fc800078e0202 */
[C---:B---3--:R-:W-:Y:S01]  /*0660*/  IMAD.WIDE R16, R7.reuse, 0x8, R8 ;  /* 0x0000000807107825 */ /* 0x048fe200078e0208 */
[----:B------:R-:W-:Y:S04]  /*0670*/  STG.E.64 desc[UR4][R10.64], R18 ;  /* 0x000000120a007986 */ /* 0x000fe8000c101b04 */
[----:B------:R0:W-:Y:S04]  /*0680*/  STG.E.64 desc[UR4][R10.64+0x8], R20 ;  /* 0x000008140a007986 */ /* 0x0001e8000c101b04 */
[----:B------:R-:W2:Y:S01]  /*0690*/  LDG.E.64 R8, desc[UR4][R12.64] ;  /* 0x000000040c087981 */ /* 0x000ea2000c1e1b00 */
[----:B----4-:R-:W-:-:S03]  /*06a0*/  IMAD.WIDE R14, R7, 0x8, R14 ;  /* 0x00000008070e7825 */ /* 0x010fc600078e020e */
[----:B------:R-:W2:Y:S04]  /*06b0*/  LDG.E.64 R22, desc[UR4][R16.64] ;  /* 0x0000000410167981 */ /* 0x000ea8000c1e1b00 */
[----:B------:R-:W3:Y:S04]  /*06c0*/  LDG.E.64 R24, desc[UR4][R12.64+0x8] ;  /* 0x000008040c187981 */ /* 0x000ee8000c1e1b00 */
[----:B------:R-:W3:Y:S04]  /*06d0*/  LDG.E.64 R26, desc[UR4][R16.64+0x8] ;  /* 0x00000804101a7981 */ /* 0x000ee8000c1e1b00 */
[----:B------:R-:W0:Y:S04]  /*06e0*/  LDG.E.64 R4, desc[UR4][R14.64+0x8] ;  /* 0x000008040e047981 */ /* 0x000e28000c1e1b00 */
[----:B------:R-:W4:Y:S01]  /*06f0*/  LDG.E.64 R2, desc[UR4][R14.64] ;  /* 0x000000040e027981 */ /* 0x000f22000c1e1b00 */
[----:B--2---:R-:W-:-:S02]  /*0700*/  DADD R8, R8, -R22 ;  /* 0x0000000008087229 */ /* 0x004fc40000000816 */
[----:B---3--:R-:W-:-:S06]  /*0710*/  DADD R24, R24, -R26 ;  /* 0x0000000018187229 */ /* 0x008fcc000000081a */
[C---:B0-----:R-:W-:Y:S02]  /*0720*/  DMUL R10, R4.reuse, R8 ;  /* 0x00000008040a7228 */ /* 0x041fe40000000000 */
[----:B------:R-:W-:-:S06]  /*0730*/  DMUL R4, R4, R24 ;  /* 0x0000001804047228 */ /* 0x000fcc0000000000 */
[C---:B----4-:R-:W-:Y:S02]  /*0740*/  DFMA R10, -R2.reuse, R24, -R10 ;  /* 0x00000018020a722b */ /* 0x050fe4000000090a */
[----:B------:R-:W-:Y:S01]  /*0750*/  DFMA R4, R2, R8, -R4 ;  /* 0x000000080204722b */ /* 0x000fe20000000804 */
[----:B------:R-:W-:-:S05]  /*0760*/  IMAD.WIDE R2, R7, 0x8, R28 ;  /* 0x0000000807027825 */ /* 0x000fca00078e021c */
[----:B------:R-:W-:Y:S04]  /*0770*/  STG.E.64 desc[UR4][R2.64+0x8], R10 ;  /* 0x0000080a02007986 */ /* 0x000fe8000c101b04 */
[----:B------:R-:W-:Y:S01]  /*0780*/  STG.E.64 desc[UR4][R2.64], R4 ;  /* 0x0000000402007986 */ /* 0x000fe2000c101b04 */
[----:B------:R-:W-:Y:S05]  /*0790*/  EXIT ;  /* 0x000000000000794d */ /* 0x000fea0003800000 */
.L_x_1:
[----:B------:R-:W-:-:S00]  /*07a0*/  BRA `(.L_x_1) ;  /* 0xfffffffc00fc7947 */ /* 0x000fc0000383ffff */
[----:B------:R-:W-:-:S00]  /*07b0*/  NOP ;  /* 0x0000000000007918 */ /* 0x000fc00000000000 */
        /* <DEDUP_REMOVED lines=12> */
.L_x_2:


//--------------------- .nv.shared.reserved.0     --------------------------
	.section	.nv.shared.reserved.0,"aw",@nobits
	.weak		__nv_reservedSMEM_offset_0_alias
	.size		__nv_reservedSMEM_offset_0_alias, 0, 64
	.other		__nv_reservedSMEM_offset_0_alias,@"STO_CUDA_RESERVED_SHARED STV_DEFAULT"
__nv_reservedSMEM_offset_0_alias:
	.zero		0
	.zero		64


//--------------------- .nv.constant0._Z14sub_mul_kernelPdS_S_S_S_i --------------------------
	.section	.nv.constant0._Z14sub_mul_kernelPdS_S_S_S_i,"a",@progbits
	.sectionflags	@""
	.align	4
.nv.constant0._Z14sub_mul_kernelPdS_S_S_S_i:
	.zero		940


//--------------------- SYMBOLS --------------------------

	.type		.nv.reservedSmem.offset0,@object
	.size		.nv.reservedSmem.offset0,0x4
